//
// Generated by NVIDIA NVVM Compiler
//
// Compiler Build ID: CL-36424714
// Cuda compilation tools, release 13.0, V13.0.88
// Based on NVVM 20.0.0
//

.version 9.0
.target sm_100
.address_size 64

	// .globl	_Z17printBlockIndicesv
.extern .func  (.param .b32 func_retval0) vprintf
(
	.param .b64 vprintf_param_0,
	.param .b64 vprintf_param_1
)
;
.global .align 1 .b8 $str[20] = {66, 108, 111, 99, 107, 73, 100, 120, 58, 32, 40, 37, 100, 44, 32, 37, 100, 41, 10};

.visible .entry _Z17printBlockIndicesv()
{
	.local .align 8 .b8 	__local_depot0[8];
	.reg .b64 	%SP;
	.reg .b64 	%SPL;
	.reg .b32 	%r<5>;
	.reg .b64 	%rd<5>;

	mov.u64 	%SPL, __local_depot0;
	cvta.local.u64 	%SP, %SPL;
	add.u64 	%rd1, %SP, 0;
	add.u64 	%rd2, %SPL, 0;
	mov.u32 	%r1, %ctaid.x;
	mov.u32 	%r2, %ctaid.y;
	st.local.v2.u32 	[%rd2], {%r1, %r2};
	mov.u64 	%rd3, $str;
	cvta.global.u64 	%rd4, %rd3;
	{ // callseq 0, 0
	.param .b64 param0;
	st.param.b64 	[param0], %rd4;
	.param .b64 param1;
	st.param.b64 	[param1], %rd1;
	.param .b32 retval0;
	call.uni (retval0), 
	vprintf, 
	(
	param0, 
	param1
	);
	ld.param.b32 	%r3, [retval0];
	} // callseq 0
	ret;

}


// ===== COMPILED SASS (sm_100) =====

	.target	sm_100

	.elftype	@"ET_EXEC"


//--------------------- .note.nv.tkinfo           --------------------------
	.section	.note.nv.tkinfo,"",@"SHT_NOTE"
	.sectionflags	@"SHF_NOTE_NV_TKINFO"
	.tkinfo
        /*0018*/ 	.word	0x00000002
        /*0030*/ 	.string	""
        /*0030*/ 	.string	"ptxas"
        /*0030*/ 	.string	"Cuda compilation tools, release 13.0, V13.0.88"
        /*0030*/ 	.string	"Build cuda_13.0.r13.0/compiler.36424714_0"
        /*0030*/ 	.string	"-arch sm_100 -m 64 "



//--------------------- .note.nv.cuinfo           --------------------------
	.section	.note.nv.cuinfo,"",@"SHT_NOTE"
	.sectionflags	@"SHF_NOTE_NV_CUINFO"
        /*0018*/ 	.short	0x0002
        /*001a*/ 	.short	0x0064
        /*001c*/ 	.short	0x0082
	.zero		2


//--------------------- .nv.info                  --------------------------
	.section	.nv.info,"",@"SHT_CUDA_INFO"
	.align	4


	//----- nvinfo : EIATTR_REGCOUNT
	.align		4
        /*0000*/ 	.byte	0x04, 0x2f
        /*0002*/ 	.short	(.L_2 - .L_1)
	.align		4
.L_1:
        /*0004*/ 	.word	index@(_Z17printBlockIndicesv)
        /*0008*/ 	.word	0x00000018


	//----- nvinfo : EIATTR_FRAME_SIZE
	.align		4
.L_2:
        /*000c*/ 	.byte	0x04, 0x11
        /*000e*/ 	.short	(.L_4 - .L_3)
	.align		4
.L_3:
        /*0010*/ 	.word	index@(_Z17printBlockIndicesv)
        /*0014*/ 	.word	0x00000008


	//----- nvinfo : EIATTR_MIN_STACK_SIZE
	.align		4
.L_4:
        /*0018*/ 	.byte	0x04, 0x12
        /*001a*/ 	.short	(.L_6 - .L_5)
	.align		4
.L_5:
        /*001c*/ 	.word	index@(_Z17printBlockIndicesv)
        /*0020*/ 	.word	0x00000008
.L_6:


//--------------------- .nv.compat                --------------------------
	.section	.nv.compat,"",@"SHT_CUDA_COMPAT_INFO"
	.align	4
        /*0000*/ 	.byte	0x02, 0x09, 0x00, 0x00, 0x02, 0x02, 0x01, 0x00, 0x02, 0x05, 0x05, 0x00, 0x03, 0x07, 0x01, 0x01
        /*0010*/ 	.byte	0x02, 0x03, 0x00, 0x00, 0x02, 0x06, 0x01, 0x00, 0x04, 0x0b, 0x08, 0x00, 0x09, 0x00, 0x00, 0x00
        /*0020*/ 	.byte	0x00, 0x00, 0x00, 0x00


//--------------------- .nv.info._Z17printBlockIndicesv --------------------------
	.section	.nv.info._Z17printBlockIndicesv,"",@"SHT_CUDA_INFO"
	.sectionflags	@""
	.align	4


	//----- nvinfo : EIATTR_CUDA_API_VERSION
	.align		4
        /*0000*/ 	.byte	0x04, 0x37
        /*0002*/ 	.short	(.L_8 - .L_7)
.L_7:
        /*0004*/ 	.word	0x00000082


	//----- nvinfo : EIATTR_SPARSE_MMA_MASK
	.align		4
.L_8:
        /*0008*/ 	.byte	0x03, 0x50
        /*000a*/ 	.short	0x0000


	//----- nvinfo : EIATTR_MAXREG_COUNT
	.align		4
        /*000c*/ 	.byte	0x03, 0x1b
        /*000e*/ 	.short	0x00ff


	//----- nvinfo : EIATTR_EXTERNS
	.align		4
        /*0010*/ 	.byte	0x04, 0x0f
        /*0012*/ 	.short	(.L_10 - .L_9)


	//   ....[0]....
	.align		4
.L_9:
        /*0014*/ 	.word	index@(vprintf)


	//----- nvinfo : EIATTR_MERCURY_ISA_VERSION
	.align		4
.L_10:
        /*0018*/ 	.byte	0x03, 0x5f
        /*001a*/ 	.short	0x0101


	//----- nvinfo : EIATTR_VRC_CTA_INIT_COUNT
	.align		4
        /*001c*/ 	.byte	0x02, 0x4a
	.zero		1
	.zero		1


	//----- nvinfo : EIATTR_SYSCALL_OFFSETS
	.align		4
        /*0020*/ 	.byte	0x04, 0x46
        /*0022*/ 	.short	(.L_12 - .L_11)


	//   ....[0]....
.L_11:
        /*0024*/ 	.word	0x000000f0


	//----- nvinfo : EIATTR_EXIT_INSTR_OFFSETS
	.align		4
.L_12:
        /*0028*/ 	.byte	0x04, 0x1c
        /*002a*/ 	.short	(.L_14 - .L_13)


	//   ....[0]....
.L_13:
        /*002c*/ 	.word	0x00000100


	//----- nvinfo : EIATTR_SW_WAR
	.align		4
.L_14:
        /*0030*/ 	.byte	0x04, 0x36
        /*0032*/ 	.short	(.L_16 - .L_15)
.L_15:
        /*0034*/ 	.word	0x00000008
.L_16:


//--------------------- .nv.callgraph             --------------------------
	.section	.nv.callgraph,"",@"SHT_CUDA_CALLGRAPH"
	.align	4
	.sectionentsize	8
	.align		4
        /*0000*/ 	.word	0x00000000
	.align		4
        /*0004*/ 	.word	0xffffffff
	.align		4
        /*0008*/ 	.word	index@(_Z17printBlockIndicesv)
	.align		4
        /*000c*/ 	.word	index@(vprintf)
	.align		4
        /*0010*/ 	.word	0x00000000
	.align		4
        /*0014*/ 	.word	0xfffffffe
	.align		4
        /*0018*/ 	.word	0x00000000
	.align		4
        /*001c*/ 	.word	0xfffffffd
	.align		4
        /*0020*/ 	.word	0x00000000
	.align		4
        /*0024*/ 	.word	0xfffffffc


//--------------------- .nv.constant4             --------------------------
	.section	.nv.constant4,"a",@progbits
	.align	8
	.align		8
.nv.constant4:
        /*0000*/ 	.dword	vprintf
	.align		8
        /*0008*/ 	.dword	$str


//--------------------- .text._Z17printBlockIndicesv --------------------------
	.section	.text._Z17printBlockIndicesv,"ax",@progbits
	.align	128
        .global         _Z17printBlockIndicesv
        .type           _Z17printBlockIndicesv,@function
        .size           _Z17printBlockIndicesv,(.L_x_2 - _Z17printBlockIndicesv)
        .other          _Z17printBlockIndicesv,@"STO_CUDA_ENTRY STV_DEFAULT"
_Z17printBlockIndicesv:
.text._Z17printBlockIndicesv:
[----:B------:R-:W0:Y:S01]  /*0000*/  LDC R1, c[0x0][0x37c] ;  /* 0x0000df00ff017b82 */ /* 0x000e220000000800 */
[----:B------:R-:W1:Y:S01]  /*0010*/  S2R R8, SR_CTAID.X ;  /* 0x0000000000087919 */ /* 0x000e620000002500 */
[----:B0-----:R-:W-:Y:S01]  /*0020*/  VIADD R1, R1, 0xfffffff8 ;  /* 0xfffffff801017836 */ /* 0x001fe20000000000 */
[----:B------:R-:W-:Y:S01]  /*0030*/  MOV R0, 0x0 ;  /* 0x0000000000007802 */ /* 0x000fe20000000f00 */
[----:B------:R-:W0:Y:S01]  /*0040*/  LDCU UR4, c[0x0][0x2f8] ;  /* 0x00005f00ff0477ac */ /* 0x000e220008000800 */
[----:B------:R-:W1:Y:S03]  /*0050*/  S2R R9, SR_CTAID.Y ;  /* 0x0000000000097919 */ /* 0x000e660000002600 */
[----:B------:R2:W3:Y:S01]  /*0060*/  LDC.64 R2, c[0x4][R0] ;  /* 0x0100000000027b82 */ /* 0x0004e20000000a00 */
[----:B------:R-:W4:Y:S01]  /*0070*/  LDCU.64 UR6, c[0x4][0x8] ;  /* 0x01000100ff0677ac */ /* 0x000f220008000a00 */
[----:B------:R-:W5:Y:S01]  /*0080*/  LDCU UR5, c[0x0][0x2fc] ;  /* 0x00005f80ff0577ac */ /* 0x000f620008000800 */
[----:B0-----:R-:W-:Y:S01]  /*0090*/  IADD3 R6, P0, PT, R1, UR4, RZ ;  /* 0x0000000401067c10 */ /* 0x001fe2000ff1e0ff */
[----:B----4-:R-:W-:Y:S01]  /*00a0*/  IMAD.U32 R4, RZ, RZ, UR6 ;  /* 0x00000006ff047e24 */ /* 0x010fe2000f8e00ff */
[----:B------:R-:W-:-:S03]  /*00b0*/  MOV R5, UR7 ;  /* 0x0000000700057c02 */ /* 0x000fc60008000f00 */
[----:B-----5:R-:W-:Y:S01]  /*00c0*/  IMAD.X R7, RZ, RZ, UR5, P0 ;  /* 0x00000005ff077e24 */ /* 0x020fe200080e06ff */
[----:B-1----:R2:W-:Y:S07]  /*00d0*/  STL.64 [R1], R8 ;  /* 0x0000000801007387 */ /* 0x0025ee0000100a00 */
[----:B------:R-:W-:-:S07]  /*00e0*/  LEPC R20, `(.L_x_0) ;  /* 0x000000001014794e */ /* 0x000fce0000000000 */
[----:B--23--:R-:W-:Y:S05]  /*00f0*/  CALL.ABS.NOINC R2 ;  /* 0x0000000002007343 */ /* 0x00cfea0003c00000 */
.L_x_0:
[----:B------:R-:W-:Y:S05]  /*0100*/  EXIT ;  /* 0x000000000000794d */ /* 0x000fea0003800000 */
.L_x_1:
[----:B------:R-:W-:-:S00]  /*0110*/  BRA `(.L_x_1) ;  /* 0xfffffffc00fc7947 */ /* 0x000fc0000383ffff */
[----:B------:R-:W-:-:S00]  /*0120*/  NOP ;  /* 0x0000000000007918 */ /* 0x000fc00000000000 */
        /* <DEDUP_REMOVED lines=13> */
.L_x_2:


//--------------------- .nv.global.init           --------------------------
	.section	.nv.global.init,"aw",@progbits
.nv.global.init:
	.type		$str,@object
	.size		$str,(.L_0 - $str)
$str:
        /*0000*/ 	.byte	0x42, 0x6c, 0x6f, 0x63, 0x6b, 0x49, 0x64, 0x78, 0x3a, 0x20, 0x28, 0x25, 0x64, 0x2c, 0x20, 0x25
        /*0010*/ 	.byte	0x64, 0x29, 0x0a, 0x00
.L_0:


//--------------------- .nv.shared.reserved.0     --------------------------
	.section	.nv.shared.reserved.0,"aw",@nobits
	.weak		__nv_reservedSMEM_offset_0_alias
	.size		__nv_reservedSMEM_offset_0_alias, 0, 64
	.other		__nv_reservedSMEM_offset_0_alias,@"STO_CUDA_RESERVED_SHARED STV_DEFAULT"
__nv_reservedSMEM_offset_0_alias:
	.zero		0
	.zero		64


//--------------------- .nv.constant0._Z17printBlockIndicesv --------------------------
	.section	.nv.constant0._Z17printBlockIndicesv,"a",@progbits
	.sectionflags	@""
	.align	4
.nv.constant0._Z17printBlockIndicesv:
	.zero		896


//--------------------- SYMBOLS --------------------------

	.type		.nv.reservedSmem.offset0,@object
	.size		.nv.reservedSmem.offset0,0x4
	.type		vprintf,@function
